	.headerflags	@"EF_CUDA_TEXMODE_UNIFIED EF_CUDA_64BIT_ADDRESS EF_CUDA_ACCELERATORS EF_CUDA_SM90 EF_CUDA_VIRTUAL_SM(EF_CUDA_SM90)"
	.elftype	@"ET_EXEC"


//--------------------- .nv.info                  --------------------------
	.section	.nv.info,"",@"SHT_CUDA_INFO"
	.align	4


	//----- nvinfo : EIATTR_REGCOUNT
	.align		4
        /*0000*/ 	.byte	0x04, 0x2f
        /*0002*/ 	.short	(.L_1 - .L_0)
	.align		4
.L_0:
        /*0004*/ 	.word	index@(triton_poi_fused_add_native_layer_norm_5)
        /*0008*/ 	.word	0x00000016


	//----- nvinfo : EIATTR_MIN_STACK_SIZE
	.align		4
.L_1:
        /*000c*/ 	.byte	0x04, 0x12
        /*000e*/ 	.short	(.L_3 - .L_2)
	.align		4
.L_2:
        /*0010*/ 	.word	index@(triton_poi_fused_add_native_layer_norm_5)
        /*0014*/ 	.word	0x00000000


	//----- nvinfo : EIATTR_FRAME_SIZE
	.align		4
.L_3:
        /*0018*/ 	.byte	0x04, 0x11
        /*001a*/ 	.short	(.L_5 - .L_4)
	.align		4
.L_4:
        /*001c*/ 	.word	index@(triton_poi_fused_add_native_layer_norm_5)
        /*0020*/ 	.word	0x00000000


	//----- nvinfo : EIATTR_MIN_STACK_SIZE
	.align		4
.L_5:
        /*0024*/ 	.byte	0x04, 0x12
        /*0026*/ 	.short	(.L_7 - .L_6)
	.align		4
.L_6:
        /*0028*/ 	.word	index@(triton_poi_fused_add_native_layer_norm_5)
        /*002c*/ 	.word	0x00000000
.L_7:


//--------------------- .nv.info.triton_poi_fused_add_native_layer_norm_5 --------------------------
	.section	.nv.info.triton_poi_fused_add_native_layer_norm_5,"",@"SHT_CUDA_INFO"
	.sectionflags	@""
	.align	4


	//----- nvinfo : EIATTR_CUDA_API_VERSION
	.align		4
        /*0000*/ 	.byte	0x04, 0x37
        /*0002*/ 	.short	(.L_9 - .L_8)
.L_8:
        /*0004*/ 	.word	0x0000007c


	//----- nvinfo : EIATTR_KPARAM_INFO
	.align		4
.L_9:
        /*0008*/ 	.byte	0x04, 0x17
        /*000a*/ 	.short	(.L_11 - .L_10)
.L_10:
        /*000c*/ 	.word	0x00000000
        /*0010*/ 	.short	0x0004
        /*0012*/ 	.short	0x001c
        /*0014*/ 	.byte	0x00, 0xf0, 0x11, 0x00


	//----- nvinfo : EIATTR_KPARAM_INFO
	.align		4
.L_11:
        /*0018*/ 	.byte	0x04, 0x17
        /*001a*/ 	.short	(.L_13 - .L_12)
.L_12:
        /*001c*/ 	.word	0x00000000
        /*0020*/ 	.short	0x0003
        /*0022*/ 	.short	0x0018
        /*0024*/ 	.byte	0x00, 0xf0, 0x11, 0x00


	//----- nvinfo : EIATTR_KPARAM_INFO
	.align		4
.L_13:
        /*0028*/ 	.byte	0x04, 0x17
        /*002a*/ 	.short	(.L_15 - .L_14)
.L_14:
        /*002c*/ 	.word	0x00000000
        /*0030*/ 	.short	0x0002
        /*0032*/ 	.short	0x0010
        /*0034*/ 	.byte	0x00, 0xf4, 0x21, 0x00


	//----- nvinfo : EIATTR_KPARAM_INFO
	.align		4
.L_15:
        /*0038*/ 	.byte	0x04, 0x17
        /*003a*/ 	.short	(.L_17 - .L_16)
.L_16:
        /*003c*/ 	.word	0x00000000
        /*0040*/ 	.short	0x0001
        /*0042*/ 	.short	0x0008
        /*0044*/ 	.byte	0x00, 0xf4, 0x21, 0x00


	//----- nvinfo : EIATTR_KPARAM_INFO
	.align		4
.L_17:
        /*0048*/ 	.byte	0x04, 0x17
        /*004a*/ 	.short	(.L_19 - .L_18)
.L_18:
        /*004c*/ 	.word	0x00000000
        /*0050*/ 	.short	0x0000
        /*0052*/ 	.short	0x0000
        /*0054*/ 	.byte	0x00, 0xf4, 0x21, 0x00


	//----- nvinfo : EIATTR_SPARSE_MMA_MASK
	.align		4
.L_19:
        /*0058*/ 	.byte	0x03, 0x50
        /*005a*/ 	.short	0x0000


	//----- nvinfo : EIATTR_MAXREG_COUNT
	.align		4
        /*005c*/ 	.byte	0x03, 0x1b
        /*005e*/ 	.short	0x00ff


	//----- nvinfo : EIATTR_EXIT_INSTR_OFFSETS
	.align		4
        /*0060*/ 	.byte	0x04, 0x1c
        /*0062*/ 	.short	(.L_21 - .L_20)


	//   ....[0]....
.L_20:
        /*0064*/ 	.word	0x000003e0


	//   ....[1]....
        /*0068*/ 	.word	0x00000400


	//----- nvinfo : EIATTR_REQNTID
	.align		4
.L_21:
        /*006c*/ 	.byte	0x04, 0x10
        /*006e*/ 	.short	(.L_23 - .L_22)
.L_22:
        /*0070*/ 	.word	0x00000020
        /*0074*/ 	.word	0x00000001
        /*0078*/ 	.word	0x00000001


	//----- nvinfo : EIATTR_CBANK_PARAM_SIZE
	.align		4
.L_23:
        /*007c*/ 	.byte	0x03, 0x19
        /*007e*/ 	.short	0x0020


	//----- nvinfo : EIATTR_PARAM_CBANK
	.align		4
        /*0080*/ 	.byte	0x04, 0x0a
        /*0082*/ 	.short	(.L_25 - .L_24)
	.align		4
.L_24:
        /*0084*/ 	.word	index@(.nv.constant0.triton_poi_fused_add_native_layer_norm_5)
        /*0088*/ 	.short	0x0210
        /*008a*/ 	.short	0x0020


	//----- nvinfo : EIATTR_SW_WAR
	.align		4
.L_25:
        /*008c*/ 	.byte	0x04, 0x36
        /*008e*/ 	.short	(.L_27 - .L_26)
.L_26:
        /*0090*/ 	.word	0x00000008
.L_27:


//--------------------- .nv.callgraph             --------------------------
	.section	.nv.callgraph,"",@"SHT_CUDA_CALLGRAPH"
	.align	4
	.sectionentsize	8
	.align		4
        /*0000*/ 	.word	0x00000000
	.align		4
        /*0004*/ 	.word	0xffffffff
	.align		4
        /*0008*/ 	.word	0x00000000
	.align		4
        /*000c*/ 	.word	0xfffffffe
	.align		4
        /*0010*/ 	.word	0x00000000
	.align		4
        /*0014*/ 	.word	0xfffffffd
	.align		4
        /*0018*/ 	.word	0x00000000
	.align		4
        /*001c*/ 	.word	0xfffffffc


//--------------------- .text.triton_poi_fused_add_native_layer_norm_5 --------------------------
	.section	.text.triton_poi_fused_add_native_layer_norm_5,"ax",@progbits
	.sectionflags	@"SHF_BARRIERS=1"
	.align	128
        .global         triton_poi_fused_add_native_layer_norm_5
        .type           triton_poi_fused_add_native_layer_norm_5,@function
        .size           triton_poi_fused_add_native_layer_norm_5,(.L_x_1 - triton_poi_fused_add_native_layer_norm_5)
        .other          triton_poi_fused_add_native_layer_norm_5,@"STO_CUDA_ENTRY STV_DEFAULT"
triton_poi_fused_add_native_layer_norm_5:
.text.triton_poi_fused_add_native_layer_norm_5:
[----:B------:R-:W0:Y:S02]  /*0000*/  LDC R1, c[0x0][0x28] ;  /* 0x00000a00ff017b82 */ /* 0x000e240000000800 */
[----:B------:R-:W1:Y:S01]  /*0010*/  S2R R0, SR_CTAID.Y ;  /* 0x0000000000007919 */ /* 0x000e620000002600 */
[----:B------:R-:W2:Y:S01]  /*0020*/  LDC.64 R2, c[0x0][0x218] ;  /* 0x00008600ff027b82 */ /* 0x000ea20000000a00 */
[----:B------:R-:W-:Y:S01]  /*0030*/  CS2R R14, SRZ ;  /* 0x00000000000e7805 */ /* 0x000fe2000001ff00 */
[----:B------:R-:W-:Y:S01]  /*0040*/  ULDC.64 UR6, c[0x0][0x208] ;  /* 0x0000820000067ab9 */ /* 0x000fe20000000a00 */
[----:B------:R-:W3:Y:S01]  /*0050*/  S2R R11, SR_TID.X ;  /* 0x00000000000b7919 */ /* 0x000ee20000002100 */
[----:B------:R-:W4:Y:S01]  /*0060*/  S2R R8, SR_CTAID.X ;  /* 0x0000000000087919 */ /* 0x000f220000002500 */
[----:B-1----:R-:W-:Y:S02]  /*0070*/  IMAD.SHL.U32 R0, R0, 0x10, RZ ;  /* 0x0000001000007824 */ /* 0x002fe400078e00ff */
[----:B---3--:R-:W-:Y:S01]  /*0080*/  IMAD.SHL.U32 R9, R11, 0x2, RZ ;  /* 0x000000020b097824 */ /* 0x008fe200078e00ff */
[----:B------:R-:W-:Y:S01]  /*0090*/  SHF.R.U32.HI R13, RZ, 0x3, R11 ;  /* 0x00000003ff0d7819 */ /* 0x000fe2000001160b */
[----:B----4-:R-:W-:-:S03]  /*00a0*/  IMAD.SHL.U32 R8, R8, 0x4, RZ ;  /* 0x0000000408087824 */ /* 0x010fc600078e00ff */
[----:B------:R-:W-:Y:S02]  /*00b0*/  LOP3.LUT R4, R0, 0xe, R9, 0xf8, !PT ;  /* 0x0000000e00047812 */ /* 0x000fe400078ef809 */
[----:B------:R-:W-:Y:S02]  /*00c0*/  SGXT.U32 R13, R13, 0x2 ;  /* 0x000000020d0d781a */ /* 0x000fe40000000000 */
[----:B------:R-:W-:-:S04]  /*00d0*/  SHF.R.S32.HI R5, RZ, 0x1f, R4 ;  /* 0x0000001fff057819 */ /* 0x000fc80000011404 */
[----:B------:R-:W-:Y:S02]  /*00e0*/  LEA.HI R6, R5, R4, RZ, 0x2 ;  /* 0x0000000405067211 */ /* 0x000fe400078f10ff */
[----:B------:R-:W-:Y:S02]  /*00f0*/  LOP3.LUT R5, R8, R13, RZ, 0xfc, !PT ;  /* 0x0000000d08057212 */ /* 0x000fe400078efcff */
[C---:B------:R-:W-:Y:S01]  /*0100*/  LOP3.LUT R7, R6.reuse, 0xfffffffc, RZ, 0xc0, !PT ;  /* 0xfffffffc06077812 */ /* 0x040fe200078ec0ff */
[----:B------:R-:W-:Y:S01]  /*0110*/  IMAD.SHL.U32 R6, R6, 0x4, RZ ;  /* 0x0000000406067824 */ /* 0x000fe200078e00ff */
[----:B------:R-:W-:-:S03]  /*0120*/  ISETP.GE.AND P0, PT, R5, 0x4, PT ;  /* 0x000000040500780c */ /* 0x000fc60003f06270 */
[C---:B------:R-:W-:Y:S01]  /*0130*/  IMAD.IADD R10, R4.reuse, 0x1, -R7 ;  /* 0x00000001040a7824 */ /* 0x040fe200078e0a07 */
[----:B------:R-:W-:-:S03]  /*0140*/  ISETP.LT.AND P0, PT, R4, 0x10, !P0 ;  /* 0x000000100400780c */ /* 0x000fc60004701270 */
[----:B------:R-:W-:Y:S01]  /*0150*/  IMAD R10, R5, 0x4, R10 ;  /* 0x00000004050a7824 */ /* 0x000fe200078e020a */
[----:B------:R-:W-:Y:S01]  /*0160*/  LOP3.LUT R5, R6, 0xfffffff0, RZ, 0xc0, !PT ;  /* 0xfffffff006057812 */ /* 0x000fe200078ec0ff */
[----:B------:R-:W1:Y:S04]  /*0170*/  S2UR UR5, SR_CgaCtaId ;  /* 0x00000000000579c3 */ /* 0x000e680000008800 */
[----:B------:R-:W-:-:S04]  /*0180*/  IMAD.IADD R5, R10, 0x1, R5 ;  /* 0x000000010a057824 */ /* 0x000fc800078e0205 */
[----:B--2---:R-:W-:Y:S01]  /*0190*/  IMAD.WIDE R2, R5, 0x4, R2 ;  /* 0x0000000405027825 */ /* 0x004fe200078e0202 */
[----:B------:R-:W-:Y:S01]  /*01a0*/  SHF.R.U32.HI R12, RZ, 0x1, R11 ;  /* 0x00000001ff0c7819 */ /* 0x000fe2000001160b */
[----:B------:R-:W-:Y:S01]  /*01b0*/  UMOV UR4, 0x400 ;  /* 0x0000040000047882 */ /* 0x000fe20000000000 */
[----:B------:R-:W2:Y:S02]  /*01c0*/  LDC.64 R4, c[0x0][0x220] ;  /* 0x00008800ff047b82 */ /* 0x000ea40000000a00 */
[----:B------:R3:W4:Y:S01]  /*01d0*/  @P0 LDG.E.EL.64 R14, desc[UR6][R2.64] ;  /* 0x00000006020e0981 */ /* 0x000722000c2e1b00 */
[----:B------:R-:W-:Y:S01]  /*01e0*/  IMAD.SHL.U32 R10, R11, 0x8, RZ ;  /* 0x000000080b0a7824 */ /* 0x000fe200078e00ff */
[----:B------:R-:W-:Y:S02]  /*01f0*/  SGXT.U32 R11, R12, 0x4 ;  /* 0x000000040c0b781a */ /* 0x000fe40000000000 */
[----:B------:R-:W-:Y:S02]  /*0200*/  CS2R R18, SRZ ;  /* 0x0000000000127805 */ /* 0x000fe4000001ff00 */
[----:B------:R-:W-:-:S02]  /*0210*/  LOP3.LUT R8, R8, 0x2, R9, 0xf8, !PT ;  /* 0x0000000208087812 */ /* 0x000fc400078ef809 */
[----:B------:R-:W-:Y:S02]  /*0220*/  CS2R R16, SRZ ;  /* 0x0000000000107805 */ /* 0x000fe4000001ff00 */
[----:B------:R-:W-:Y:S01]  /*0230*/  LOP3.LUT R12, R10, 0x38, RZ, 0xc0, !PT ;  /* 0x000000380a0c7812 */ /* 0x000fe200078ec0ff */
[----:B------:R-:W5:Y:S01]  /*0240*/  LDC.64 R6, c[0x0][0x210] ;  /* 0x00008400ff067b82 */ /* 0x000f620000000a00 */
[----:B------:R-:W-:Y:S02]  /*0250*/  LOP3.LUT R13, R13, 0x38, R10, 0xf8, !PT ;  /* 0x000000380d0d7812 */ /* 0x000fe400078ef80a */
[----:B------:R-:W-:Y:S01]  /*0260*/  LOP3.LUT R11, R0, R11, RZ, 0xfc, !PT ;  /* 0x0000000b000b7212 */ /* 0x000fe200078efcff */
[----:B-1----:R-:W-:Y:S01]  /*0270*/  UPRMT UR4, UR5, 0x654, UR4 ;  /* 0x0000065405047896 */ /* 0x002fe20008000004 */
[----:B------:R-:W-:-:S03]  /*0280*/  ISETP.GE.AND P1, PT, R8, 0x4, PT ;  /* 0x000000040800780c */ /* 0x000fc60003f26270 */
[C---:B---3--:R-:W-:Y:S01]  /*0290*/  IMAD R3, R11.reuse, 0x4, R8 ;  /* 0x000000040b037824 */ /* 0x048fe200078e0208 */
[----:B------:R-:W-:Y:S01]  /*02a0*/  ISETP.LT.AND P0, PT, R11, 0x10, !P1 ;  /* 0x000000100b00780c */ /* 0x000fe20004f01270 */
[----:B------:R-:W-:-:S04]  /*02b0*/  VIADD R12, R12, UR4 ;  /* 0x000000040c0c7c36 */ /* 0x000fc80008000000 */
[----:B------:R-:W-:Y:S02]  /*02c0*/  IMAD R12, R13, 0x4, R12 ;  /* 0x000000040d0c7824 */ /* 0x000fe400078e020c */
[----:B--2---:R-:W-:-:S04]  /*02d0*/  IMAD.WIDE R4, R8, 0x4, R4 ;  /* 0x0000000408047825 */ /* 0x004fc800078e0204 */
[----:B-----5:R-:W-:Y:S01]  /*02e0*/  IMAD.WIDE R2, R3, 0x4, R6 ;  /* 0x0000000403027825 */ /* 0x020fe200078e0206 */
[----:B----4-:R-:W-:Y:S04]  /*02f0*/  STS [R12], R14 ;  /* 0x0000000e0c007388 */ /* 0x010fe80000000800 */
[----:B------:R-:W-:Y:S01]  /*0300*/  STS [R12+0x14], R15 ;  /* 0x0000140f0c007388 */ /* 0x000fe20000000800 */
[----:B------:R-:W-:Y:S06]  /*0310*/  BAR.SYNC.DEFER_BLOCKING 0x0 ;  /* 0x0000000000007b1d */ /* 0x000fec0000010000 */
[----:B------:R-:W2:Y:S04]  /*0320*/  @!P1 LDG.E.EL.64 R18, desc[UR6][R4.64] ;  /* 0x0000000604129981 */ /* 0x000ea8000c2e1b00 */
[----:B------:R-:W2:Y:S01]  /*0330*/  @P0 LDG.E.EL.64 R16, desc[UR6][R2.64] ;  /* 0x0000000602100981 */ /* 0x000ea2000c2e1b00 */
[----:B------:R-:W-:-:S02]  /*0340*/  LOP3.LUT R9, R9, 0x3c, RZ, 0xc0, !PT ;  /* 0x0000003c09097812 */ /* 0x000fc400078ec0ff */
[----:B------:R-:W-:-:S04]  /*0350*/  LOP3.LUT R10, R10, 0xf8, RZ, 0xc0, !PT ;  /* 0x000000f80a0a7812 */ /* 0x000fc800078ec0ff */
[----:B------:R-:W-:-:S05]  /*0360*/  IADD3 R9, R10, UR4, R9 ;  /* 0x000000040a097c10 */ /* 0x000fca000fffe009 */
[----:B------:R-:W1:Y:S04]  /*0370*/  LDS R0, [R9] ;  /* 0x0000000009007984 */ /* 0x000e680000000800 */
[----:B------:R-:W3:Y:S01]  /*0380*/  LDS R6, [R9+0x4] ;  /* 0x0000040009067984 */ /* 0x000ee20000000800 */
[----:B------:R-:W-:Y:S01]  /*0390*/  BAR.SYNC.DEFER_BLOCKING 0x0 ;  /* 0x0000000000007b1d */ /* 0x000fe20000010000 */
[----:B--2---:R-:W-:Y:S01]  /*03a0*/  FADD R7, R18, R16 ;  /* 0x0000001012077221 */ /* 0x004fe20000000000 */
[----:B------:R-:W-:-:S03]  /*03b0*/  FADD R17, R19, R17 ;  /* 0x0000001113117221 */ /* 0x000fc60000000000 */
[----:B-1----:R-:W-:Y:S01]  /*03c0*/  FADD R16, R0, R7 ;  /* 0x0000000700107221 */ /* 0x002fe20000000000 */
[----:B---3--:R-:W-:Y:S01]  /*03d0*/  FADD R17, R6, R17 ;  /* 0x0000001106117221 */ /* 0x008fe20000000000 */
[----:B------:R-:W-:Y:S06]  /*03e0*/  @!P0 EXIT ;  /* 0x000000000000894d */ /* 0x000fec0003800000 */
[----:B------:R-:W-:Y:S01]  /*03f0*/  STG.E.64 desc[UR6][R2.64], R16 ;  /* 0x0000001002007986 */ /* 0x000fe2000c101b06 */
[----:B------:R-:W-:Y:S05]  /*0400*/  EXIT ;  /* 0x000000000000794d */ /* 0x000fea0003800000 */
.L_x_0:
[----:B------:R-:W-:-:S00]  /*0410*/  BRA `(.L_x_0) ;  /* 0xfffffffc00fc7947 */ /* 0x000fc0000383ffff */
[----:B------:R-:W-:-:S00]  /*0420*/  NOP ;  /* 0x0000000000007918 */ /* 0x000fc00000000000 */
        /* <DEDUP_REMOVED lines=13> */
.L_x_1:


//--------------------- .nv.shared.triton_poi_fused_add_native_layer_norm_5 --------------------------
	.section	.nv.shared.triton_poi_fused_add_native_layer_norm_5,"aw",@nobits
	.sectionflags	@""
	.align	16
	.zero		1024


//--------------------- .nv.constant0.triton_poi_fused_add_native_layer_norm_5 --------------------------
	.section	.nv.constant0.triton_poi_fused_add_native_layer_norm_5,"a",@progbits
	.sectionflags	@""
	.align	4
.nv.constant0.triton_poi_fused_add_native_layer_norm_5:
	.zero		560
